	.headerflags	@"EF_CUDA_TEXMODE_UNIFIED EF_CUDA_64BIT_ADDRESS EF_CUDA_ACCELERATORS EF_CUDA_SM90 EF_CUDA_VIRTUAL_SM(EF_CUDA_SM90)"
	.elftype	@"ET_EXEC"


//--------------------- .nv.info                  --------------------------
	.section	.nv.info,"",@"SHT_CUDA_INFO"
	.align	4


	//----- nvinfo : EIATTR_REGCOUNT
	.align		4
        /*0000*/ 	.byte	0x04, 0x2f
        /*0002*/ 	.short	(.L_1 - .L_0)
	.align		4
.L_0:
        /*0004*/ 	.word	index@(triton_poi_fused__unsafe_index_add_cat_leaky_relu_28)
        /*0008*/ 	.word	0x00000014


	//----- nvinfo : EIATTR_MIN_STACK_SIZE
	.align		4
.L_1:
        /*000c*/ 	.byte	0x04, 0x12
        /*000e*/ 	.short	(.L_3 - .L_2)
	.align		4
.L_2:
        /*0010*/ 	.word	index@(triton_poi_fused__unsafe_index_add_cat_leaky_relu_28)
        /*0014*/ 	.word	0x00000000


	//----- nvinfo : EIATTR_FRAME_SIZE
	.align		4
.L_3:
        /*0018*/ 	.byte	0x04, 0x11
        /*001a*/ 	.short	(.L_5 - .L_4)
	.align		4
.L_4:
        /*001c*/ 	.word	index@(triton_poi_fused__unsafe_index_add_cat_leaky_relu_28)
        /*0020*/ 	.word	0x00000000


	//----- nvinfo : EIATTR_MIN_STACK_SIZE
	.align		4
.L_5:
        /*0024*/ 	.byte	0x04, 0x12
        /*0026*/ 	.short	(.L_7 - .L_6)
	.align		4
.L_6:
        /*0028*/ 	.word	index@(triton_poi_fused__unsafe_index_add_cat_leaky_relu_28)
        /*002c*/ 	.word	0x00000000
.L_7:


//--------------------- .nv.info.triton_poi_fused__unsafe_index_add_cat_leaky_relu_28 --------------------------
	.section	.nv.info.triton_poi_fused__unsafe_index_add_cat_leaky_relu_28,"",@"SHT_CUDA_INFO"
	.sectionflags	@""
	.align	4


	//----- nvinfo : EIATTR_CUDA_API_VERSION
	.align		4
        /*0000*/ 	.byte	0x04, 0x37
        /*0002*/ 	.short	(.L_9 - .L_8)
.L_8:
        /*0004*/ 	.word	0x0000007c


	//----- nvinfo : EIATTR_KPARAM_INFO
	.align		4
.L_9:
        /*0008*/ 	.byte	0x04, 0x17
        /*000a*/ 	.short	(.L_11 - .L_10)
.L_10:
        /*000c*/ 	.word	0x00000000
        /*0010*/ 	.short	0x0005
        /*0012*/ 	.short	0x0028
        /*0014*/ 	.byte	0x00, 0xf0, 0x11, 0x00


	//----- nvinfo : EIATTR_KPARAM_INFO
	.align		4
.L_11:
        /*0018*/ 	.byte	0x04, 0x17
        /*001a*/ 	.short	(.L_13 - .L_12)
.L_12:
        /*001c*/ 	.word	0x00000000
        /*0020*/ 	.short	0x0004
        /*0022*/ 	.short	0x0020
        /*0024*/ 	.byte	0x00, 0xf4, 0x21, 0x00


	//----- nvinfo : EIATTR_KPARAM_INFO
	.align		4
.L_13:
        /*0028*/ 	.byte	0x04, 0x17
        /*002a*/ 	.short	(.L_15 - .L_14)
.L_14:
        /*002c*/ 	.word	0x00000000
        /*0030*/ 	.short	0x0003
        /*0032*/ 	.short	0x0018
        /*0034*/ 	.byte	0x00, 0xf4, 0x21, 0x00


	//----- nvinfo : EIATTR_KPARAM_INFO
	.align		4
.L_15:
        /*0038*/ 	.byte	0x04, 0x17
        /*003a*/ 	.short	(.L_17 - .L_16)
.L_16:
        /*003c*/ 	.word	0x00000000
        /*0040*/ 	.short	0x0002
        /*0042*/ 	.short	0x0010
        /*0044*/ 	.byte	0x00, 0xf4, 0x21, 0x00


	//----- nvinfo : EIATTR_KPARAM_INFO
	.align		4
.L_17:
        /*0048*/ 	.byte	0x04, 0x17
        /*004a*/ 	.short	(.L_19 - .L_18)
.L_18:
        /*004c*/ 	.word	0x00000000
        /*0050*/ 	.short	0x0001
        /*0052*/ 	.short	0x0008
        /*0054*/ 	.byte	0x00, 0xf4, 0x21, 0x00


	//----- nvinfo : EIATTR_KPARAM_INFO
	.align		4
.L_19:
        /*0058*/ 	.byte	0x04, 0x17
        /*005a*/ 	.short	(.L_21 - .L_20)
.L_20:
        /*005c*/ 	.word	0x00000000
        /*0060*/ 	.short	0x0000
        /*0062*/ 	.short	0x0000
        /*0064*/ 	.byte	0x00, 0xf4, 0x21, 0x00


	//----- nvinfo : EIATTR_SPARSE_MMA_MASK
	.align		4
.L_21:
        /*0068*/ 	.byte	0x03, 0x50
        /*006a*/ 	.short	0x0000


	//----- nvinfo : EIATTR_MAXREG_COUNT
	.align		4
        /*006c*/ 	.byte	0x03, 0x1b
        /*006e*/ 	.short	0x00ff


	//----- nvinfo : EIATTR_EXIT_INSTR_OFFSETS
	.align		4
        /*0070*/ 	.byte	0x04, 0x1c
        /*0072*/ 	.short	(.L_23 - .L_22)


	//   ....[0]....
.L_22:
        /*0074*/ 	.word	0x00000570


	//----- nvinfo : EIATTR_REQNTID
	.align		4
.L_23:
        /*0078*/ 	.byte	0x04, 0x10
        /*007a*/ 	.short	(.L_25 - .L_24)
.L_24:
        /*007c*/ 	.word	0x00000100
        /*0080*/ 	.word	0x00000001
        /*0084*/ 	.word	0x00000001


	//----- nvinfo : EIATTR_CBANK_PARAM_SIZE
	.align		4
.L_25:
        /*0088*/ 	.byte	0x03, 0x19
        /*008a*/ 	.short	0x002c


	//----- nvinfo : EIATTR_PARAM_CBANK
	.align		4
        /*008c*/ 	.byte	0x04, 0x0a
        /*008e*/ 	.short	(.L_27 - .L_26)
	.align		4
.L_26:
        /*0090*/ 	.word	index@(.nv.constant0.triton_poi_fused__unsafe_index_add_cat_leaky_relu_28)
        /*0094*/ 	.short	0x0210
        /*0096*/ 	.short	0x002c


	//----- nvinfo : EIATTR_SW_WAR
	.align		4
.L_27:
        /*0098*/ 	.byte	0x04, 0x36
        /*009a*/ 	.short	(.L_29 - .L_28)
.L_28:
        /*009c*/ 	.word	0x00000008
.L_29:


//--------------------- .nv.callgraph             --------------------------
	.section	.nv.callgraph,"",@"SHT_CUDA_CALLGRAPH"
	.align	4
	.sectionentsize	8
	.align		4
        /*0000*/ 	.word	0x00000000
	.align		4
        /*0004*/ 	.word	0xffffffff
	.align		4
        /*0008*/ 	.word	0x00000000
	.align		4
        /*000c*/ 	.word	0xfffffffe
	.align		4
        /*0010*/ 	.word	0x00000000
	.align		4
        /*0014*/ 	.word	0xfffffffd
	.align		4
        /*0018*/ 	.word	0x00000000
	.align		4
        /*001c*/ 	.word	0xfffffffc


//--------------------- .text.triton_poi_fused__unsafe_index_add_cat_leaky_relu_28 --------------------------
	.section	.text.triton_poi_fused__unsafe_index_add_cat_leaky_relu_28,"ax",@progbits
	.align	128
        .global         triton_poi_fused__unsafe_index_add_cat_leaky_relu_28
        .type           triton_poi_fused__unsafe_index_add_cat_leaky_relu_28,@function
        .size           triton_poi_fused__unsafe_index_add_cat_leaky_relu_28,(.L_x_1 - triton_poi_fused__unsafe_index_add_cat_leaky_relu_28)
        .other          triton_poi_fused__unsafe_index_add_cat_leaky_relu_28,@"STO_CUDA_ENTRY STV_DEFAULT"
triton_poi_fused__unsafe_index_add_cat_leaky_relu_28:
.text.triton_poi_fused__unsafe_index_add_cat_leaky_relu_28:
[----:B------:R-:W-:Y:S01]  /*0000*/  LDC R1, c[0x0][0x28] ;  /* 0x00000a00ff017b82 */ /* 0x000fe20000000800 */
[----:B------:R-:W1:Y:S07]  /*0010*/  S2R R0, SR_TID.X ;  /* 0x0000000000007919 */ /* 0x000e6e0000002100 */
[----:B------:R-:W2:Y:S01]  /*0020*/  LDC.64 R4, c[0x0][0x210] ;  /* 0x00008400ff047b82 */ /* 0x000ea20000000a00 */
[----:B------:R-:W-:Y:S01]  /*0030*/  ULDC.64 UR4, c[0x0][0x208] ;  /* 0x0000820000047ab9 */ /* 0x000fe20000000a00 */
[----:B------:R-:W-:Y:S01]  /*0040*/  ULDC.64 UR6, c[0x0][0x218] ;  /* 0x0000860000067ab9 */ /* 0x000fe20000000a00 */
[----:B------:R-:W3:Y:S01]  /*0050*/  S2R R3, SR_CTAID.X ;  /* 0x0000000000037919 */ /* 0x000ee20000002500 */
[----:B-1----:R-:W-:-:S05]  /*0060*/  IMAD.SHL.U32 R0, R0, 0x2, RZ ;  /* 0x0000000200007824 */ /* 0x002fca00078e00ff */
[----:B------:R-:W-:-:S05]  /*0070*/  LOP3.LUT R0, R0, 0x1fe, RZ, 0xc0, !PT ;  /* 0x000001fe00007812 */ /* 0x000fca00078ec0ff */
[----:B---3--:R-:W-:-:S05]  /*0080*/  IMAD R0, R3, 0x200, R0 ;  /* 0x0000020003007824 */ /* 0x008fca00078e0200 */
[----:B------:R-:W-:-:S04]  /*0090*/  SHF.R.S32.HI R9, RZ, 0x1f, R0 ;  /* 0x0000001fff097819 */ /* 0x000fc80000011400 */
[----:B------:R-:W-:-:S04]  /*00a0*/  LEA.HI R2, R9, R0, RZ, 0x5 ;  /* 0x0000000009027211 */ /* 0x000fc800078f28ff */
[----:B------:R-:W-:-:S04]  /*00b0*/  SHF.R.S32.HI R3, RZ, 0x5, R2 ;  /* 0x00000005ff037819 */ /* 0x000fc80000011402 */
[----:B------:R-:W-:-:S04]  /*00c0*/  LEA.HI R6, R3, R3, RZ, 0x5 ;  /* 0x0000000303067211 */ /* 0x000fc800078f28ff */
[----:B------:R-:W-:-:S05]  /*00d0*/  LOP3.LUT R6, R6, 0xffffffe0, RZ, 0xc0, !PT ;  /* 0xffffffe006067812 */ /* 0x000fca00078ec0ff */
[----:B------:R-:W-:Y:S01]  /*00e0*/  IMAD.IADD R11, R3, 0x1, -R6 ;  /* 0x00000001030b7824 */ /* 0x000fe200078e0a06 */
[----:B------:R-:W-:-:S03]  /*00f0*/  LOP3.LUT R3, R2, 0xffffffe0, RZ, 0xc0, !PT ;  /* 0xffffffe002037812 */ /* 0x000fc600078ec0ff */
[----:B--2---:R-:W-:-:S04]  /*0100*/  IMAD.WIDE R10, R11, 0x8, R4 ;  /* 0x000000080b0a7825 */ /* 0x004fc800078e0204 */
[----:B------:R-:W-:Y:S02]  /*0110*/  IMAD.IADD R3, R0, 0x1, -R3 ;  /* 0x0000000100037824 */ /* 0x000fe400078e0a03 */
[----:B------:R-:W2:Y:S02]  /*0120*/  LDG.E.EL.64 R10, desc[UR4][R10.64] ;  /* 0x000000040a0a7981 */ /* 0x000ea4000c2e1b00 */
[----:B------:R-:W-:-:S06]  /*0130*/  IMAD.WIDE R4, R3, 0x8, R4 ;  /* 0x0000000803047825 */ /* 0x000fcc00078e0204 */
[----:B------:R-:W3:Y:S01]  /*0140*/  LDG.E.EL.128 R4, desc[UR4][R4.64] ;  /* 0x0000000404047981 */ /* 0x000ee2000c2e1d00 */
[----:B--2---:R-:W-:-:S04]  /*0150*/  SHF.R.U32.HI R3, RZ, 0x1b, R11 ;  /* 0x0000001bff037819 */ /* 0x004fc8000001160b */
[----:B------:R-:W-:-:S04]  /*0160*/  LOP3.LUT R3, R3, 0x10, RZ, 0xc0, !PT ;  /* 0x0000001003037812 */ /* 0x000fc800078ec0ff */
[----:B------:R-:W-:Y:S02]  /*0170*/  IADD3 R14, P0, R10, R3, RZ ;  /* 0x000000030a0e7210 */ /* 0x000fe40007f1e0ff */
[C---:B---3--:R-:W-:Y:S02]  /*0180*/  LEA R13, P1, R4.reuse, UR6, 0x2 ;  /* 0x00000006040d7c11 */ /* 0x048fe4000f8210ff */
[----:B------:R-:W-:Y:S01]  /*0190*/  SHF.R.U32.HI R2, RZ, 0x19, R5 ;  /* 0x00000019ff027819 */ /* 0x000fe20000011605 */
[----:B------:R-:W-:Y:S01]  /*01a0*/  IMAD.X R17, RZ, RZ, R11, P0 ;  /* 0x000000ffff117224 */ /* 0x000fe200000e060b */
[----:B------:R-:W-:Y:S02]  /*01b0*/  LEA.HI R11, R9, R0, RZ, 0xa ;  /* 0x00000000090b7211 */ /* 0x000fe400078f50ff */
[----:B------:R-:W-:Y:S02]  /*01c0*/  LEA.HI.X R3, R4, UR7, R5, 0x2, P1 ;  /* 0x0000000704037c11 */ /* 0x000fe400088f1405 */
[C---:B------:R-:W-:Y:S01]  /*01d0*/  SHF.L.U64.HI R8, R14.reuse, 0x6, R17 ;  /* 0x000000060e087819 */ /* 0x040fe20000010211 */
[----:B------:R-:W-:Y:S01]  /*01e0*/  IMAD.SHL.U32 R14, R14, 0x40, RZ ;  /* 0x000000400e0e7824 */ /* 0x000fe200078e00ff */
[----:B------:R-:W-:-:S02]  /*01f0*/  LEA R15, P0, R6, UR6, 0x2 ;  /* 0x00000006060f7c11 */ /* 0x000fc4000f8010ff */
[----:B------:R-:W-:Y:S02]  /*0200*/  LOP3.LUT R5, R2, 0x40, RZ, 0xc0, !PT ;  /* 0x0000004002057812 */ /* 0x000fe400078ec0ff */
[----:B------:R-:W-:Y:S02]  /*0210*/  SHF.R.S32.HI R10, RZ, 0xa, R11 ;  /* 0x0000000aff0a7819 */ /* 0x000fe4000001140b */
[----:B------:R-:W-:Y:S02]  /*0220*/  LEA.HI R9, R9, R0, RZ, 0x10 ;  /* 0x0000000009097211 */ /* 0x000fe400078f80ff */
[--C-:B------:R-:W-:Y:S02]  /*0230*/  SHF.R.U32.HI R12, RZ, 0x19, R7.reuse ;  /* 0x00000019ff0c7819 */ /* 0x100fe40000011607 */
[----:B------:R-:W-:Y:S01]  /*0240*/  LEA.HI.X R7, R6, UR7, R7, 0x2, P0 ;  /* 0x0000000706077c11 */ /* 0x000fe200080f1407 */
[----:B------:R-:W-:Y:S01]  /*0250*/  ULDC.64 UR6, c[0x0][0x228] ;  /* 0x00008a0000067ab9 */ /* 0x000fe20000000a00 */
[----:B------:R-:W-:-:S02]  /*0260*/  IADD3 R2, P0, P1, R14, R13, R5 ;  /* 0x0000000d0e027210 */ /* 0x000fc4000791e005 */
[----:B------:R-:W-:Y:S02]  /*0270*/  LEA.HI R4, R10, R10, RZ, 0x6 ;  /* 0x0000000a0a047211 */ /* 0x000fe400078f30ff */
[----:B------:R-:W-:Y:S02]  /*0280*/  LOP3.LUT R5, R9, 0xffff0000, RZ, 0xc0, !PT ;  /* 0xffff000009057812 */ /* 0x000fe400078ec0ff */
[----:B------:R-:W-:Y:S02]  /*0290*/  LOP3.LUT R13, R11, 0xfffffc00, RZ, 0xc0, !PT ;  /* 0xfffffc000b0d7812 */ /* 0x000fe400078ec0ff */
[----:B------:R-:W-:Y:S02]  /*02a0*/  SHF.R.S32.HI R11, RZ, 0x10, R9 ;  /* 0x00000010ff0b7819 */ /* 0x000fe40000011409 */
[----:B------:R-:W-:Y:S01]  /*02b0*/  LOP3.LUT R6, R12, 0x40, RZ, 0xc0, !PT ;  /* 0x000000400c067812 */ /* 0x000fe200078ec0ff */
[----:B------:R-:W-:Y:S01]  /*02c0*/  IMAD.IADD R12, R0, 0x1, -R5 ;  /* 0x00000001000c7824 */ /* 0x000fe200078e0a05 */
[----:B------:R-:W-:Y:S01]  /*02d0*/  LOP3.LUT R9, R4, 0xffffffc0, RZ, 0xc0, !PT ;  /* 0xffffffc004097812 */ /* 0x000fe200078ec0ff */
[----:B------:R-:W-:Y:S01]  /*02e0*/  IMAD.IADD R13, R0, 0x1, -R13 ;  /* 0x00000001000d7824 */ /* 0x000fe200078e0a0d */
[----:B------:R-:W1:Y:S01]  /*02f0*/  LDC.64 R4, c[0x0][0x220] ;  /* 0x00008800ff047b82 */ /* 0x000e620000000a00 */
[----:B------:R-:W-:Y:S01]  /*0300*/  IADD3 R6, P2, P3, R14, R15, R6 ;  /* 0x0000000f0e067210 */ /* 0x000fe20007b5e006 */
[C---:B------:R-:W-:Y:S01]  /*0310*/  IMAD R15, R11.reuse, 0xc000, R12 ;  /* 0x0000c0000b0f7824 */ /* 0x040fe200078e020c */
[----:B------:R-:W-:Y:S01]  /*0320*/  IADD3.X R3, R8, R3, RZ, P0, P1 ;  /* 0x0000000308037210 */ /* 0x000fe200007e24ff */
[----:B------:R-:W-:Y:S01]  /*0330*/  IMAD.IADD R9, R10, 0x1, -R9 ;  /* 0x000000010a097824 */ /* 0x000fe200078e0a09 */
[----:B------:R-:W-:Y:S01]  /*0340*/  IADD3.X R7, R8, R7, RZ, P2, P3 ;  /* 0x0000000708077210 */ /* 0x000fe200017e64ff */
[----:B------:R-:W-:Y:S01]  /*0350*/  IMAD.SHL.U32 R14, R11, 0x4000, RZ ;  /* 0x000040000b0e7824 */ /* 0x000fe200078e00ff */
[----:B------:R-:W-:Y:S01]  /*0360*/  SHF.R.S32.HI R8, RZ, 0x1f, R13 ;  /* 0x0000001fff087819 */ /* 0x000fe2000001140d */
[----:B------:R-:W-:Y:S01]  /*0370*/  IMAD.SHL.U32 R11, R10, 0x100, RZ ;  /* 0x000001000a0b7824 */ /* 0x000fe200078e00ff */
[C---:B------:R-:W-:Y:S01]  /*0380*/  ISETP.GE.AND P0, PT, R9.reuse, 0x30, PT ;  /* 0x000000300900780c */ /* 0x040fe20003f06270 */
[C---:B------:R-:W-:Y:S01]  /*0390*/  IMAD.SHL.U32 R12, R9.reuse, 0x400, RZ ;  /* 0x00000400090c7824 */ /* 0x040fe200078e00ff */
[----:B------:R-:W-:Y:S01]  /*03a0*/  ISETP.GT.AND P1, PT, R9, 0x2f, PT ;  /* 0x0000002f0900780c */ /* 0x000fe20003f24270 */
[----:B------:R-:W-:-:S03]  /*03b0*/  IMAD.WIDE R6, R11, 0x4, R6 ;  /* 0x000000040b067825 */ /* 0x000fc600078e0206 */
[----:B------:R-:W-:Y:S01]  /*03c0*/  IADD3 R16, P2, P3, R12, R13, R14 ;  /* 0x0000000d0c107210 */ /* 0x000fe20007b5e00e */
[----:B------:R-:W-:Y:S01]  /*03d0*/  IMAD.WIDE R2, R11, 0x4, R2 ;  /* 0x000000040b027825 */ /* 0x000fe200078e0202 */
[----:B------:R-:W-:Y:S01]  /*03e0*/  SHF.R.S32.HI R13, RZ, 0x1f, R14 ;  /* 0x0000001fff0d7819 */ /* 0x000fe2000001140e */
[----:B------:R-:W2:Y:S01]  /*03f0*/  LDG.E.EL R6, desc[UR4][R6.64] ;  /* 0x0000000406067981 */ /* 0x000ea2000c2e1900 */
[----:B------:R-:W-:-:S03]  /*0400*/  SHF.R.S32.HI R12, RZ, 0x1f, R12 ;  /* 0x0000001fff0c7819 */ /* 0x000fc6000001140c */
[----:B------:R3:W4:Y:S01]  /*0410*/  LDG.E.EL R10, desc[UR4][R2.64] ;  /* 0x00000004020a7981 */ /* 0x000722000c2e1900 */
[----:B------:R-:W-:Y:S02]  /*0420*/  IADD3.X R9, R12, R8, R13, P2, P3 ;  /* 0x000000080c097210 */ /* 0x000fe400017e640d */
[C---:B------:R-:W-:Y:S01]  /*0430*/  LEA R8, P2, R16.reuse, UR6, 0x2 ;  /* 0x0000000610087c11 */ /* 0x040fe2000f8410ff */
[----:B-1----:R-:W-:Y:S01]  /*0440*/  IMAD.WIDE R4, R15, 0x4, R4 ;  /* 0x000000040f047825 */ /* 0x002fe200078e0204 */
[----:B------:R-:W-:Y:S02]  /*0450*/  CS2R R12, SRZ ;  /* 0x00000000000c7805 */ /* 0x000fe4000001ff00 */
[----:B------:R-:W-:Y:S02]  /*0460*/  CS2R R14, SRZ ;  /* 0x00000000000e7805 */ /* 0x000fe4000001ff00 */
[----:B------:R-:W-:Y:S01]  /*0470*/  LEA.HI.X R9, R16, UR7, R9, 0x2, P2 ;  /* 0x0000000710097c11 */ /* 0x000fe200090f1409 */
[----:B---3--:R-:W1:Y:S01]  /*0480*/  LDC.64 R2, c[0x0][0x230] ;  /* 0x00008c00ff027b82 */ /* 0x008e620000000a00 */
[----:B------:R-:W3:Y:S04]  /*0490*/  @!P0 LDG.E.64 R12, desc[UR4][R4.64] ;  /* 0x00000004040c8981 */ /* 0x000ee8000c1e1b00 */
[----:B------:R-:W5:Y:S01]  /*04a0*/  @P1 LDG.E.64 R14, desc[UR4][R8.64+-0x30000] ;  /* 0xfd000004080e1981 */ /* 0x000f62000c1e1b00 */
[----:B-1----:R-:W-:Y:S01]  /*04b0*/  IMAD.WIDE R2, R0, 0x4, R2 ;  /* 0x0000000400027825 */ /* 0x002fe200078e0202 */
[----:B--2---:R-:W-:-:S02]  /*04c0*/  FSETP.GT.AND P3, PT, R6, RZ, PT ;  /* 0x000000ff0600720b */ /* 0x004fc40003f64000 */
[----:B----4-:R-:W-:-:S11]  /*04d0*/  FSETP.GT.AND P2, PT, R10, RZ, PT ;  /* 0x000000ff0a00720b */ /* 0x010fd60003f44000 */
[----:B------:R-:W-:Y:S01]  /*04e0*/  @!P3 FMUL R6, R6, 0.20000000298023223877 ;  /* 0x3e4ccccd0606b820 */ /* 0x000fe20000400000 */
[----:B---3--:R-:W-:Y:S02]  /*04f0*/  SEL R7, R12, RZ, !P0 ;  /* 0x000000ff0c077207 */ /* 0x008fe40004000000 */
[----:B------:R-:W-:Y:S01]  /*0500*/  SEL R13, R13, RZ, !P0 ;  /* 0x000000ff0d0d7207 */ /* 0x000fe20004000000 */
[----:B------:R-:W-:Y:S01]  /*0510*/  @!P2 FMUL R10, R10, 0.20000000298023223877 ;  /* 0x3e4ccccd0a0aa820 */ /* 0x000fe20000400000 */
[----:B-----5:R-:W-:Y:S02]  /*0520*/  @P0 SEL R7, R14, RZ, P1 ;  /* 0x000000ff0e070207 */ /* 0x020fe40000800000 */
[----:B------:R-:W-:-:S03]  /*0530*/  @P0 SEL R13, R15, RZ, P1 ;  /* 0x000000ff0f0d0207 */ /* 0x000fc60000800000 */
[----:B------:R-:W-:Y:S02]  /*0540*/  FADD R12, R10, R7 ;  /* 0x000000070a0c7221 */ /* 0x000fe40000000000 */
[----:B------:R-:W-:-:S05]  /*0550*/  FADD R13, R6, R13 ;  /* 0x0000000d060d7221 */ /* 0x000fca0000000000 */
[----:B------:R-:W-:Y:S01]  /*0560*/  STG.E.64 desc[UR4][R2.64], R12 ;  /* 0x0000000c02007986 */ /* 0x000fe2000c101b04 */
[----:B------:R-:W-:Y:S05]  /*0570*/  EXIT ;  /* 0x000000000000794d */ /* 0x000fea0003800000 */
.L_x_0:
[----:B------:R-:W-:-:S00]  /*0580*/  BRA `(.L_x_0) ;  /* 0xfffffffc00fc7947 */ /* 0x000fc0000383ffff */
[----:B------:R-:W-:-:S00]  /*0590*/  NOP ;  /* 0x0000000000007918 */ /* 0x000fc00000000000 */
        /* <DEDUP_REMOVED lines=14> */
.L_x_1:


//--------------------- .nv.constant0.triton_poi_fused__unsafe_index_add_cat_leaky_relu_28 --------------------------
	.section	.nv.constant0.triton_poi_fused__unsafe_index_add_cat_leaky_relu_28,"a",@progbits
	.sectionflags	@""
	.align	4
.nv.constant0.triton_poi_fused__unsafe_index_add_cat_leaky_relu_28:
	.zero		572
